//
// Generated by NVIDIA NVVM Compiler
//
// Compiler Build ID: CL-36424714
// Cuda compilation tools, release 13.0, V13.0.88
// Based on NVVM 20.0.0
//

.version 9.0
.target sm_100
.address_size 64

	// .globl	_Z10ClearColorP6uchar45uint26uchar3

.visible .entry _Z10ClearColorP6uchar45uint26uchar3(
	.param .u64 .ptr .align 1 _Z10ClearColorP6uchar45uint26uchar3_param_0,
	.param .align 8 .b8 _Z10ClearColorP6uchar45uint26uchar3_param_1[8],
	.param .align 1 .b8 _Z10ClearColorP6uchar45uint26uchar3_param_2[3]
)
{
	.reg .pred 	%p<2>;
	.reg .b16 	%rs<4>;
	.reg .b32 	%r<14>;
	.reg .b64 	%rd<5>;

	ld.param.u64 	%rd1, [_Z10ClearColorP6uchar45uint26uchar3_param_0];
	ld.param.v2.u32 	{%r2, %r3}, [_Z10ClearColorP6uchar45uint26uchar3_param_1];
	ld.param.u8 	%rs3, [_Z10ClearColorP6uchar45uint26uchar3_param_2+2];
	ld.param.u8 	%rs2, [_Z10ClearColorP6uchar45uint26uchar3_param_2+1];
	ld.param.u8 	%rs1, [_Z10ClearColorP6uchar45uint26uchar3_param_2];
	mov.u32 	%r4, %ctaid.x;
	mov.u32 	%r5, %ntid.x;
	mov.u32 	%r6, %tid.x;
	mad.lo.s32 	%r1, %r4, %r5, %r6;
	mul.lo.s32 	%r7, %r2, %r3;
	setp.ge.u32 	%p1, %r1, %r7;
	@%p1 bra 	$L__BB0_2;
	cvta.to.global.u64 	%rd2, %rd1;
	mul.wide.s32 	%rd3, %r1, 4;
	add.s64 	%rd4, %rd2, %rd3;
	cvt.u32.u16 	%r8, %rs2;
	cvt.u32.u16 	%r9, %rs3;
	prmt.b32 	%r10, %r9, %r8, 0x3340U;
	cvt.u32.u16 	%r11, %rs1;
	prmt.b32 	%r12, %r11, 65535, 0x3340U;
	prmt.b32 	%r13, %r10, %r12, 0x5410U;
	st.global.u32 	[%rd4], %r13;
$L__BB0_2:
	ret;

}
	// .globl	_Z13VertexProcessP6float4PK6float3j
.visible .entry _Z13VertexProcessP6float4PK6float3j(
	.param .u64 .ptr .align 1 _Z13VertexProcessP6float4PK6float3j_param_0,
	.param .u64 .ptr .align 1 _Z13VertexProcessP6float4PK6float3j_param_1,
	.param .u32 _Z13VertexProcessP6float4PK6float3j_param_2
)
{
	.reg .pred 	%p<2>;
	.reg .b32 	%r<6>;
	.reg .b32 	%f<5>;
	.reg .b64 	%rd<9>;

	ld.param.u64 	%rd1, [_Z13VertexProcessP6float4PK6float3j_param_0];
	ld.param.u64 	%rd2, [_Z13VertexProcessP6float4PK6float3j_param_1];
	ld.param.u32 	%r2, [_Z13VertexProcessP6float4PK6float3j_param_2];
	mov.u32 	%r3, %ctaid.x;
	mov.u32 	%r4, %ntid.x;
	mov.u32 	%r5, %tid.x;
	mad.lo.s32 	%r1, %r3, %r4, %r5;
	setp.ge.u32 	%p1, %r1, %r2;
	@%p1 bra 	$L__BB1_2;
	cvta.to.global.u64 	%rd3, %rd2;
	cvta.to.global.u64 	%rd4, %rd1;
	mul.wide.s32 	%rd5, %r1, 16;
	add.s64 	%rd6, %rd4, %rd5;
	mul.wide.s32 	%rd7, %r1, 12;
	add.s64 	%rd8, %rd3, %rd7;
	ld.global.f32 	%f1, [%rd8];
	ld.global.f32 	%f2, [%rd8+4];
	ld.global.f32 	%f3, [%rd8+8];
	mov.f32 	%f4, 0f3F800000;
	st.global.v4.f32 	[%rd6], {%f1, %f2, %f3, %f4};
$L__BB1_2:
	ret;

}
	// .globl	_Z14RasterizePointP6uchar45uint25uint46float4f
.visible .entry _Z14RasterizePointP6uchar45uint25uint46float4f(
	.param .u64 .ptr .align 1 _Z14RasterizePointP6uchar45uint25uint46float4f_param_0,
	.param .align 8 .b8 _Z14RasterizePointP6uchar45uint25uint46float4f_param_1[8],
	.param .align 16 .b8 _Z14RasterizePointP6uchar45uint25uint46float4f_param_2[16],
	.param .align 16 .b8 _Z14RasterizePointP6uchar45uint25uint46float4f_param_3[16],
	.param .f32 _Z14RasterizePointP6uchar45uint25uint46float4f_param_4
)
{
	.reg .pred 	%p<3>;
	.reg .b32 	%r<23>;
	.reg .b32 	%f<15>;
	.reg .b64 	%rd<5>;

	ld.param.u64 	%rd1, [_Z14RasterizePointP6uchar45uint25uint46float4f_param_0];
	ld.param.v2.u32 	{%r1, %r2}, [_Z14RasterizePointP6uchar45uint25uint46float4f_param_1];
	ld.param.v4.u32 	{%r8, %r9, %r10, %r11}, [_Z14RasterizePointP6uchar45uint25uint46float4f_param_2];
	ld.param.v4.f32 	{%f1, %f2, %f3, %f4}, [_Z14RasterizePointP6uchar45uint25uint46float4f_param_3];
	ld.param.f32 	%f5, [_Z14RasterizePointP6uchar45uint25uint46float4f_param_4];
	mov.u32 	%r12, %ctaid.x;
	mov.u32 	%r13, %ntid.x;
	mov.u32 	%r14, %tid.x;
	mad.lo.s32 	%r5, %r12, %r13, %r14;
	mul.lo.s32 	%r15, %r10, %r11;
	setp.ge.u32 	%p1, %r5, %r15;
	@%p1 bra 	$L__BB2_3;
	div.u32 	%r16, %r5, %r10;
	mul.lo.s32 	%r17, %r16, %r10;
	sub.s32 	%r18, %r5, %r17;
	add.s32 	%r6, %r18, %r8;
	sub.s32 	%r19, %r11, %r16;
	add.s32 	%r7, %r19, %r9;
	cvt.rn.f32.u32 	%f6, %r6;
	add.f32 	%f7, %f6, 0f3F000000;
	cvt.rn.f32.u32 	%f8, %r7;
	add.f32 	%f9, %f8, 0f3F000000;
	sub.f32 	%f10, %f1, %f7;
	sub.f32 	%f11, %f2, %f9;
	mul.f32 	%f12, %f11, %f11;
	fma.rn.f32 	%f13, %f10, %f10, %f12;
	mul.f32 	%f14, %f5, %f5;
	setp.geu.f32 	%p2, %f13, %f14;
	@%p2 bra 	$L__BB2_3;
	sub.s32 	%r20, %r2, %r7;
	mad.lo.s32 	%r21, %r20, %r1, %r6;
	cvta.to.global.u64 	%rd2, %rd1;
	mul.wide.s32 	%rd3, %r21, 4;
	add.s64 	%rd4, %rd2, %rd3;
	mov.b32 	%r22, -1;
	st.global.u32 	[%rd4], %r22;
$L__BB2_3:
	ret;

}


// ===== COMPILED SASS (sm_100) =====

	.target	sm_100

	.elftype	@"ET_EXEC"


//--------------------- .note.nv.tkinfo           --------------------------
	.section	.note.nv.tkinfo,"",@"SHT_NOTE"
	.sectionflags	@"SHF_NOTE_NV_TKINFO"
	.tkinfo
        /*0018*/ 	.word	0x00000002
        /*0030*/ 	.string	""
        /*0030*/ 	.string	"ptxas"
        /*0030*/ 	.string	"Cuda compilation tools, release 13.0, V13.0.88"
        /*0030*/ 	.string	"Build cuda_13.0.r13.0/compiler.36424714_0"
        /*0030*/ 	.string	"-arch sm_100 -m 64 "



//--------------------- .note.nv.cuinfo           --------------------------
	.section	.note.nv.cuinfo,"",@"SHT_NOTE"
	.sectionflags	@"SHF_NOTE_NV_CUINFO"
        /*0018*/ 	.short	0x0002
        /*001a*/ 	.short	0x0064
        /*001c*/ 	.short	0x0082
	.zero		2


//--------------------- .nv.info                  --------------------------
	.section	.nv.info,"",@"SHT_CUDA_INFO"
	.align	4


	//----- nvinfo : EIATTR_REGCOUNT
	.align		4
        /*0000*/ 	.byte	0x04, 0x2f
        /*0002*/ 	.short	(.L_1 - .L_0)
	.align		4
.L_0:
        /*0004*/ 	.word	index@(_Z10ClearColorP6uchar45uint26uchar3)
        /*0008*/ 	.word	0x0000000c


	//----- nvinfo : EIATTR_FRAME_SIZE
	.align		4
.L_1:
        /*000c*/ 	.byte	0x04, 0x11
        /*000e*/ 	.short	(.L_3 - .L_2)
	.align		4
.L_2:
        /*0010*/ 	.word	index@(_Z10ClearColorP6uchar45uint26uchar3)
        /*0014*/ 	.word	0x00000000


	//----- nvinfo : EIATTR_REGCOUNT
	.align		4
.L_3:
        /*0018*/ 	.byte	0x04, 0x2f
        /*001a*/ 	.short	(.L_5 - .L_4)
	.align		4
.L_4:
        /*001c*/ 	.word	index@(_Z13VertexProcessP6float4PK6float3j)
        /*0020*/ 	.word	0x0000000e


	//----- nvinfo : EIATTR_FRAME_SIZE
	.align		4
.L_5:
        /*0024*/ 	.byte	0x04, 0x11
        /*0026*/ 	.short	(.L_7 - .L_6)
	.align		4
.L_6:
        /*0028*/ 	.word	index@(_Z13VertexProcessP6float4PK6float3j)
        /*002c*/ 	.word	0x00000000


	//----- nvinfo : EIATTR_REGCOUNT
	.align		4
.L_7:
        /*0030*/ 	.byte	0x04, 0x2f
        /*0032*/ 	.short	(.L_9 - .L_8)
	.align		4
.L_8:
        /*0034*/ 	.word	index@(_Z14RasterizePointP6uchar45uint25uint46float4f)
        /*0038*/ 	.word	0x0000000a


	//----- nvinfo : EIATTR_FRAME_SIZE
	.align		4
.L_9:
        /*003c*/ 	.byte	0x04, 0x11
        /*003e*/ 	.short	(.L_11 - .L_10)
	.align		4
.L_10:
        /*0040*/ 	.word	index@(_Z14RasterizePointP6uchar45uint25uint46float4f)
        /*0044*/ 	.word	0x00000000


	//----- nvinfo : EIATTR_MIN_STACK_SIZE
	.align		4
.L_11:
        /*0048*/ 	.byte	0x04, 0x12
        /*004a*/ 	.short	(.L_13 - .L_12)
	.align		4
.L_12:
        /*004c*/ 	.word	index@(_Z14RasterizePointP6uchar45uint25uint46float4f)
        /*0050*/ 	.word	0x00000000


	//----- nvinfo : EIATTR_MIN_STACK_SIZE
	.align		4
.L_13:
        /*0054*/ 	.byte	0x04, 0x12
        /*0056*/ 	.short	(.L_15 - .L_14)
	.align		4
.L_14:
        /*0058*/ 	.word	index@(_Z13VertexProcessP6float4PK6float3j)
        /*005c*/ 	.word	0x00000000


	//----- nvinfo : EIATTR_MIN_STACK_SIZE
	.align		4
.L_15:
        /*0060*/ 	.byte	0x04, 0x12
        /*0062*/ 	.short	(.L_17 - .L_16)
	.align		4
.L_16:
        /*0064*/ 	.word	index@(_Z10ClearColorP6uchar45uint26uchar3)
        /*0068*/ 	.word	0x00000000
.L_17:


//--------------------- .nv.compat                --------------------------
	.section	.nv.compat,"",@"SHT_CUDA_COMPAT_INFO"
	.align	4
        /*0000*/ 	.byte	0x02, 0x09, 0x00, 0x00, 0x02, 0x02, 0x01, 0x00, 0x02, 0x05, 0x05, 0x00, 0x03, 0x07, 0x01, 0x01
        /*0010*/ 	.byte	0x02, 0x03, 0x00, 0x00, 0x02, 0x06, 0x01, 0x00, 0x04, 0x0b, 0x08, 0x00, 0x09, 0x00, 0x00, 0x00
        /*0020*/ 	.byte	0x00, 0x00, 0x00, 0x00


//--------------------- .nv.info._Z14RasterizePointP6uchar45uint25uint46float4f --------------------------
	.section	.nv.info._Z14RasterizePointP6uchar45uint25uint46float4f,"",@"SHT_CUDA_INFO"
	.sectionflags	@""
	.align	4


	//----- nvinfo : EIATTR_CUDA_API_VERSION
	.align		4
        /*0000*/ 	.byte	0x04, 0x37
        /*0002*/ 	.short	(.L_19 - .L_18)
.L_18:
        /*0004*/ 	.word	0x00000082


	//----- nvinfo : EIATTR_KPARAM_INFO
	.align		4
.L_19:
        /*0008*/ 	.byte	0x04, 0x17
        /*000a*/ 	.short	(.L_21 - .L_20)
.L_20:
        /*000c*/ 	.word	0x00000000
        /*0010*/ 	.short	0x0004
        /*0012*/ 	.short	0x0030
        /*0014*/ 	.byte	0x00, 0xf0, 0x11, 0x00


	//----- nvinfo : EIATTR_KPARAM_INFO
	.align		4
.L_21:
        /*0018*/ 	.byte	0x04, 0x17
        /*001a*/ 	.short	(.L_23 - .L_22)
.L_22:
        /*001c*/ 	.word	0x00000000
        /*0020*/ 	.short	0x0003
        /*0022*/ 	.short	0x0020
        /*0024*/ 	.byte	0x00, 0xf0, 0x41, 0x00


	//----- nvinfo : EIATTR_KPARAM_INFO
	.align		4
.L_23:
        /*0028*/ 	.byte	0x04, 0x17
        /*002a*/ 	.short	(.L_25 - .L_24)
.L_24:
        /*002c*/ 	.word	0x00000000
        /*0030*/ 	.short	0x0002
        /*0032*/ 	.short	0x0010
        /*0034*/ 	.byte	0x00, 0xf0, 0x41, 0x00


	//----- nvinfo : EIATTR_KPARAM_INFO
	.align		4
.L_25:
        /*0038*/ 	.byte	0x04, 0x17
        /*003a*/ 	.short	(.L_27 - .L_26)
.L_26:
        /*003c*/ 	.word	0x00000000
        /*0040*/ 	.short	0x0001
        /*0042*/ 	.short	0x0008
        /*0044*/ 	.byte	0x00, 0xf0, 0x21, 0x00


	//----- nvinfo : EIATTR_KPARAM_INFO
	.align		4
.L_27:
        /*0048*/ 	.byte	0x04, 0x17
        /*004a*/ 	.short	(.L_29 - .L_28)
.L_28:
        /*004c*/ 	.word	0x00000000
        /*0050*/ 	.short	0x0000
        /*0052*/ 	.short	0x0000
        /*0054*/ 	.byte	0x00, 0xf5, 0x21, 0x00


	//----- nvinfo : EIATTR_SPARSE_MMA_MASK
	.align		4
.L_29:
        /*0058*/ 	.byte	0x03, 0x50
        /*005a*/ 	.short	0x0000


	//----- nvinfo : EIATTR_MAXREG_COUNT
	.align		4
        /*005c*/ 	.byte	0x03, 0x1b
        /*005e*/ 	.short	0x00ff


	//----- nvinfo : EIATTR_MERCURY_ISA_VERSION
	.align		4
        /*0060*/ 	.byte	0x03, 0x5f
        /*0062*/ 	.short	0x0101


	//----- nvinfo : EIATTR_VRC_CTA_INIT_COUNT
	.align		4
        /*0064*/ 	.byte	0x02, 0x4a
	.zero		1
	.zero		1


	//----- nvinfo : EIATTR_EXIT_INSTR_OFFSETS
	.align		4
        /*0068*/ 	.byte	0x04, 0x1c
        /*006a*/ 	.short	(.L_31 - .L_30)


	//   ....[0]....
.L_30:
        /*006c*/ 	.word	0x00000080


	//   ....[1]....
        /*0070*/ 	.word	0x000002d0


	//   ....[2]....
        /*0074*/ 	.word	0x00000360


	//----- nvinfo : EIATTR_CBANK_PARAM_SIZE
	.align		4
.L_31:
        /*0078*/ 	.byte	0x03, 0x19
        /*007a*/ 	.short	0x0034


	//----- nvinfo : EIATTR_PARAM_CBANK
	.align		4
        /*007c*/ 	.byte	0x04, 0x0a
        /*007e*/ 	.short	(.L_33 - .L_32)
	.align		4
.L_32:
        /*0080*/ 	.word	index@(.nv.constant0._Z14RasterizePointP6uchar45uint25uint46float4f)
        /*0084*/ 	.short	0x0380
        /*0086*/ 	.short	0x0034


	//----- nvinfo : EIATTR_SW_WAR
	.align		4
.L_33:
        /*0088*/ 	.byte	0x04, 0x36
        /*008a*/ 	.short	(.L_35 - .L_34)
.L_34:
        /*008c*/ 	.word	0x00000008
.L_35:


//--------------------- .nv.info._Z13VertexProcessP6float4PK6float3j --------------------------
	.section	.nv.info._Z13VertexProcessP6float4PK6float3j,"",@"SHT_CUDA_INFO"
	.sectionflags	@""
	.align	4


	//----- nvinfo : EIATTR_CUDA_API_VERSION
	.align		4
        /*0000*/ 	.byte	0x04, 0x37
        /*0002*/ 	.short	(.L_37 - .L_36)
.L_36:
        /*0004*/ 	.word	0x00000082


	//----- nvinfo : EIATTR_KPARAM_INFO
	.align		4
.L_37:
        /*0008*/ 	.byte	0x04, 0x17
        /*000a*/ 	.short	(.L_39 - .L_38)
.L_38:
        /*000c*/ 	.word	0x00000000
        /*0010*/ 	.short	0x0002
        /*0012*/ 	.short	0x0010
        /*0014*/ 	.byte	0x00, 0xf0, 0x11, 0x00


	//----- nvinfo : EIATTR_KPARAM_INFO
	.align		4
.L_39:
        /*0018*/ 	.byte	0x04, 0x17
        /*001a*/ 	.short	(.L_41 - .L_40)
.L_40:
        /*001c*/ 	.word	0x00000000
        /*0020*/ 	.short	0x0001
        /*0022*/ 	.short	0x0008
        /*0024*/ 	.byte	0x00, 0xf5, 0x21, 0x00


	//----- nvinfo : EIATTR_KPARAM_INFO
	.align		4
.L_41:
        /*0028*/ 	.byte	0x04, 0x17
        /*002a*/ 	.short	(.L_43 - .L_42)
.L_42:
        /*002c*/ 	.word	0x00000000
        /*0030*/ 	.short	0x0000
        /*0032*/ 	.short	0x0000
        /*0034*/ 	.byte	0x00, 0xf5, 0x21, 0x00


	//----- nvinfo : EIATTR_SPARSE_MMA_MASK
	.align		4
.L_43:
        /*0038*/ 	.byte	0x03, 0x50
        /*003a*/ 	.short	0x0000


	//----- nvinfo : EIATTR_MAXREG_COUNT
	.align		4
        /*003c*/ 	.byte	0x03, 0x1b
        /*003e*/ 	.short	0x00ff


	//----- nvinfo : EIATTR_MERCURY_ISA_VERSION
	.align		4
        /*0040*/ 	.byte	0x03, 0x5f
        /*0042*/ 	.short	0x0101


	//----- nvinfo : EIATTR_VRC_CTA_INIT_COUNT
	.align		4
        /*0044*/ 	.byte	0x02, 0x4a
	.zero		1
	.zero		1


	//----- nvinfo : EIATTR_EXIT_INSTR_OFFSETS
	.align		4
        /*0048*/ 	.byte	0x04, 0x1c
        /*004a*/ 	.short	(.L_45 - .L_44)


	//   ....[0]....
.L_44:
        /*004c*/ 	.word	0x00000070


	//   ....[1]....
        /*0050*/ 	.word	0x00000120


	//----- nvinfo : EIATTR_CBANK_PARAM_SIZE
	.align		4
.L_45:
        /*0054*/ 	.byte	0x03, 0x19
        /*0056*/ 	.short	0x0014


	//----- nvinfo : EIATTR_PARAM_CBANK
	.align		4
        /*0058*/ 	.byte	0x04, 0x0a
        /*005a*/ 	.short	(.L_47 - .L_46)
	.align		4
.L_46:
        /*005c*/ 	.word	index@(.nv.constant0._Z13VertexProcessP6float4PK6float3j)
        /*0060*/ 	.short	0x0380
        /*0062*/ 	.short	0x0014


	//----- nvinfo : EIATTR_SW_WAR
	.align		4
.L_47:
        /*0064*/ 	.byte	0x04, 0x36
        /*0066*/ 	.short	(.L_49 - .L_48)
.L_48:
        /*0068*/ 	.word	0x00000008
.L_49:


//--------------------- .nv.info._Z10ClearColorP6uchar45uint26uchar3 --------------------------
	.section	.nv.info._Z10ClearColorP6uchar45uint26uchar3,"",@"SHT_CUDA_INFO"
	.sectionflags	@""
	.align	4


	//----- nvinfo : EIATTR_CUDA_API_VERSION
	.align		4
        /*0000*/ 	.byte	0x04, 0x37
        /*0002*/ 	.short	(.L_51 - .L_50)
.L_50:
        /*0004*/ 	.word	0x00000082


	//----- nvinfo : EIATTR_KPARAM_INFO
	.align		4
.L_51:
        /*0008*/ 	.byte	0x04, 0x17
        /*000a*/ 	.short	(.L_53 - .L_52)
.L_52:
        /*000c*/ 	.word	0x00000000
        /*0010*/ 	.short	0x0002
        /*0012*/ 	.short	0x0010
        /*0014*/ 	.byte	0x00, 0xf0, 0x0d, 0x00


	//----- nvinfo : EIATTR_KPARAM_INFO
	.align		4
.L_53:
        /*0018*/ 	.byte	0x04, 0x17
        /*001a*/ 	.short	(.L_55 - .L_54)
.L_54:
        /*001c*/ 	.word	0x00000000
        /*0020*/ 	.short	0x0001
        /*0022*/ 	.short	0x0008
        /*0024*/ 	.byte	0x00, 0xf0, 0x21, 0x00


	//----- nvinfo : EIATTR_KPARAM_INFO
	.align		4
.L_55:
        /*0028*/ 	.byte	0x04, 0x17
        /*002a*/ 	.short	(.L_57 - .L_56)
.L_56:
        /*002c*/ 	.word	0x00000000
        /*0030*/ 	.short	0x0000
        /*0032*/ 	.short	0x0000
        /*0034*/ 	.byte	0x00, 0xf5, 0x21, 0x00


	//----- nvinfo : EIATTR_SPARSE_MMA_MASK
	.align		4
.L_57:
        /*0038*/ 	.byte	0x03, 0x50
        /*003a*/ 	.short	0x0000


	//----- nvinfo : EIATTR_MAXREG_COUNT
	.align		4
        /*003c*/ 	.byte	0x03, 0x1b
        /*003e*/ 	.short	0x00ff


	//----- nvinfo : EIATTR_MERCURY_ISA_VERSION
	.align		4
        /*0040*/ 	.byte	0x03, 0x5f
        /*0042*/ 	.short	0x0101


	//----- nvinfo : EIATTR_VRC_CTA_INIT_COUNT
	.align		4
        /*0044*/ 	.byte	0x02, 0x4a
	.zero		1
	.zero		1


	//----- nvinfo : EIATTR_EXIT_INSTR_OFFSETS
	.align		4
        /*0048*/ 	.byte	0x04, 0x1c
        /*004a*/ 	.short	(.L_59 - .L_58)


	//   ....[0]....
.L_58:
        /*004c*/ 	.word	0x00000080


	//   ....[1]....
        /*0050*/ 	.word	0x00000140


	//----- nvinfo : EIATTR_CBANK_PARAM_SIZE
	.align		4
.L_59:
        /*0054*/ 	.byte	0x03, 0x19
        /*0056*/ 	.short	0x0013


	//----- nvinfo : EIATTR_PARAM_CBANK
	.align		4
        /*0058*/ 	.byte	0x04, 0x0a
        /*005a*/ 	.short	(.L_61 - .L_60)
	.align		4
.L_60:
        /*005c*/ 	.word	index@(.nv.constant0._Z10ClearColorP6uchar45uint26uchar3)
        /*0060*/ 	.short	0x0380
        /*0062*/ 	.short	0x0013


	//----- nvinfo : EIATTR_SW_WAR
	.align		4
.L_61:
        /*0064*/ 	.byte	0x04, 0x36
        /*0066*/ 	.short	(.L_63 - .L_62)
.L_62:
        /*0068*/ 	.word	0x00000008
.L_63:


//--------------------- .nv.callgraph             --------------------------
	.section	.nv.callgraph,"",@"SHT_CUDA_CALLGRAPH"
	.align	4
	.sectionentsize	8
	.align		4
        /*0000*/ 	.word	0x00000000
	.align		4
        /*0004*/ 	.word	0xffffffff
	.align		4
        /*0008*/ 	.word	0x00000000
	.align		4
        /*000c*/ 	.word	0xfffffffe
	.align		4
        /*0010*/ 	.word	0x00000000
	.align		4
        /*0014*/ 	.word	0xfffffffd
	.align		4
        /*0018*/ 	.word	0x00000000
	.align		4
        /*001c*/ 	.word	0xfffffffc


//--------------------- .text._Z14RasterizePointP6uchar45uint25uint46float4f --------------------------
	.section	.text._Z14RasterizePointP6uchar45uint25uint46float4f,"ax",@progbits
	.align	128
        .global         _Z14RasterizePointP6uchar45uint25uint46float4f
        .type           _Z14RasterizePointP6uchar45uint25uint46float4f,@function
        .size           _Z14RasterizePointP6uchar45uint25uint46float4f,(.L_x_3 - _Z14RasterizePointP6uchar45uint25uint46float4f)
        .other          _Z14RasterizePointP6uchar45uint25uint46float4f,@"STO_CUDA_ENTRY STV_DEFAULT"
_Z14RasterizePointP6uchar45uint25uint46float4f:
.text._Z14RasterizePointP6uchar45uint25uint46float4f:
[----:B------:R-:W-:Y:S01]  /*0000*/  LDC R1, c[0x0][0x37c] ;  /* 0x0000df00ff017b82 */ /* 0x000fe20000000800 */
[----:B------:R-:W0:Y:S07]  /*0010*/  S2R R3, SR_TID.X ;  /* 0x0000000000037919 */ /* 0x000e2e0000002100 */
[----:B------:R-:W0:Y:S01]  /*0020*/  S2UR UR5, SR_CTAID.X ;  /* 0x00000000000579c3 */ /* 0x000e220000002500 */
[----:B------:R-:W1:Y:S07]  /*0030*/  LDCU.64 UR6, c[0x0][0x398] ;  /* 0x00007300ff0677ac */ /* 0x000e6e0008000a00 */
[----:B------:R-:W0:Y:S01]  /*0040*/  LDC R0, c[0x0][0x360] ;  /* 0x0000d800ff007b82 */ /* 0x000e220000000800 */
[----:B-1----:R-:W-:Y:S01]  /*0050*/  UIMAD UR4, UR6, UR7, URZ ;  /* 0x00000007060472a4 */ /* 0x002fe2000f8e02ff */
[----:B0-----:R-:W-:-:S05]  /*0060*/  IMAD R0, R0, UR5, R3 ;  /* 0x0000000500007c24 */ /* 0x001fca000f8e0203 */
[----:B------:R-:W-:-:S13]  /*0070*/  ISETP.GE.U32.AND P0, PT, R0, UR4, PT ;  /* 0x0000000400007c0c */ /* 0x000fda000bf06070 */
[----:B------:R-:W-:Y:S05]  /*0080*/  @P0 EXIT ;  /* 0x000000000000094d */ /* 0x000fea0003800000 */
[----:B------:R-:W0:Y:S01]  /*0090*/  I2F.U32.RP R4, UR6 ;  /* 0x0000000600047d06 */ /* 0x000e220008209000 */
[----:B------:R-:W-:Y:S01]  /*00a0*/  ISETP.NE.U32.AND P2, PT, RZ, UR6, PT ;  /* 0x00000006ff007c0c */ /* 0x000fe2000bf45070 */
[----:B------:R-:W1:Y:S01]  /*00b0*/  LDCU.64 UR4, c[0x0][0x390] ;  /* 0x00007200ff0477ac */ /* 0x000e620008000a00 */
[----:B------:R-:W2:Y:S01]  /*00c0*/  LDC R6, c[0x0][0x3b0] ;  /* 0x0000ec00ff067b82 */ /* 0x000ea20000000800 */
[----:B------:R-:W3:Y:S04]  /*00d0*/  LDCU.64 UR8, c[0x0][0x3a0] ;  /* 0x00007400ff0877ac */ /* 0x000ee80008000a00 */
[----:B0-----:R-:W0:Y:S01]  /*00e0*/  MUFU.RCP R4, R4 ;  /* 0x0000000400047308 */ /* 0x001e220000001000 */
[----:B--2---:R-:W-:Y:S01]  /*00f0*/  FMUL R6, R6, R6 ;  /* 0x0000000606067220 */ /* 0x004fe20000400000 */
[----:B0-----:R-:W-:-:S06]  /*0100*/  IADD3 R2, PT, PT, R4, 0xffffffe, RZ ;  /* 0x0ffffffe04027810 */ /* 0x001fcc0007ffe0ff */
[----:B------:R0:W2:Y:S02]  /*0110*/  F2I.FTZ.U32.TRUNC.NTZ R3, R2 ;  /* 0x0000000200037305 */ /* 0x0000a4000021f000 */
[----:B0-----:R-:W-:Y:S01]  /*0120*/  IMAD.MOV.U32 R2, RZ, RZ, RZ ;  /* 0x000000ffff027224 */ /* 0x001fe200078e00ff */
[----:B--2---:R-:W-:-:S05]  /*0130*/  IADD3 R5, PT, PT, RZ, -R3, RZ ;  /* 0x80000003ff057210 */ /* 0x004fca0007ffe0ff */
[----:B------:R-:W-:-:S04]  /*0140*/  IMAD R5, R5, UR6, RZ ;  /* 0x0000000605057c24 */ /* 0x000fc8000f8e02ff */
[----:B------:R-:W-:-:S06]  /*0150*/  IMAD.HI.U32 R3, R3, R5, R2 ;  /* 0x0000000503037227 */ /* 0x000fcc00078e0002 */
[----:B------:R-:W-:-:S05]  /*0160*/  IMAD.HI.U32 R3, R3, R0, RZ ;  /* 0x0000000003037227 */ /* 0x000fca00078e00ff */
[----:B------:R-:W-:-:S05]  /*0170*/  IADD3 R5, PT, PT, -R3, RZ, RZ ;  /* 0x000000ff03057210 */ /* 0x000fca0007ffe1ff */
[----:B------:R-:W-:-:S05]  /*0180*/  IMAD R5, R5, UR6, R0 ;  /* 0x0000000605057c24 */ /* 0x000fca000f8e0200 */
[----:B------:R-:W-:-:S13]  /*0190*/  ISETP.GE.U32.AND P0, PT, R5, UR6, PT ;  /* 0x0000000605007c0c */ /* 0x000fda000bf06070 */
[----:B------:R-:W-:Y:S01]  /*01a0*/  @P0 IADD3 R5, PT, PT, R5, -UR6, RZ ;  /* 0x8000000605050c10 */ /* 0x000fe2000fffe0ff */
[----:B------:R-:W-:-:S03]  /*01b0*/  @P0 VIADD R3, R3, 0x1 ;  /* 0x0000000103030836 */ /* 0x000fc60000000000 */
[----:B------:R-:W-:-:S13]  /*01c0*/  ISETP.GE.U32.AND P1, PT, R5, UR6, PT ;  /* 0x0000000605007c0c */ /* 0x000fda000bf26070 */
[----:B------:R-:W-:Y:S02]  /*01d0*/  @P1 IADD3 R3, PT, PT, R3, 0x1, RZ ;  /* 0x0000000103031810 */ /* 0x000fe40007ffe0ff */
[----:B------:R-:W-:-:S04]  /*01e0*/  @!P2 LOP3.LUT R3, RZ, UR6, RZ, 0x33, !PT ;  /* 0x00000006ff03ac12 */ /* 0x000fc8000f8e33ff */
[C---:B------:R-:W-:Y:S02]  /*01f0*/  IADD3 R5, PT, PT, -R3.reuse, RZ, RZ ;  /* 0x000000ff03057210 */ /* 0x040fe40007ffe1ff */
[----:B------:R-:W-:-:S03]  /*0200*/  IADD3 R3, PT, PT, -R3, UR7, RZ ;  /* 0x0000000703037c10 */ /* 0x000fc6000fffe1ff */
[----:B------:R-:W-:Y:S02]  /*0210*/  IMAD R0, R5, UR6, R0 ;  /* 0x0000000605007c24 */ /* 0x000fe4000f8e0200 */
[----:B-1----:R-:W-:-:S03]  /*0220*/  VIADD R4, R3, UR5 ;  /* 0x0000000503047c36 */ /* 0x002fc60008000000 */
[----:B------:R-:W-:Y:S02]  /*0230*/  IADD3 R0, PT, PT, R0, UR4, RZ ;  /* 0x0000000400007c10 */ /* 0x000fe4000fffe0ff */
[----:B------:R-:W-:Y:S02]  /*0240*/  I2FP.F32.U32 R3, R4 ;  /* 0x0000000400037245 */ /* 0x000fe40000201000 */
[----:B------:R-:W-:-:S03]  /*0250*/  I2FP.F32.U32 R2, R0 ;  /* 0x0000000000027245 */ /* 0x000fc60000201000 */
[----:B------:R-:W-:Y:S02]  /*0260*/  FADD R3, R3, 0.5 ;  /* 0x3f00000003037421 */ /* 0x000fe40000000000 */
[----:B------:R-:W-:Y:S02]  /*0270*/  FADD R2, R2, 0.5 ;  /* 0x3f00000002027421 */ /* 0x000fe40000000000 */
[----:B---3--:R-:W-:Y:S02]  /*0280*/  FADD R3, -R3, UR9 ;  /* 0x0000000903037e21 */ /* 0x008fe40008000100 */
[----:B------:R-:W-:Y:S02]  /*0290*/  FADD R2, -R2, UR8 ;  /* 0x0000000802027e21 */ /* 0x000fe40008000100 */
[----:B------:R-:W-:-:S04]  /*02a0*/  FMUL R3, R3, R3 ;  /* 0x0000000303037220 */ /* 0x000fc80000400000 */
[----:B------:R-:W-:-:S05]  /*02b0*/  FFMA R3, R2, R2, R3 ;  /* 0x0000000202037223 */ /* 0x000fca0000000003 */
[----:B------:R-:W-:-:S13]  /*02c0*/  FSETP.GEU.AND P0, PT, R3, R6, PT ;  /* 0x000000060300720b */ /* 0x000fda0003f0e000 */
[----:B------:R-:W-:Y:S05]  /*02d0*/  @P0 EXIT ;  /* 0x000000000000094d */ /* 0x000fea0003800000 */
[----:B------:R-:W0:Y:S01]  /*02e0*/  LDCU.64 UR6, c[0x0][0x388] ;  /* 0x00007100ff0677ac */ /* 0x000e220008000a00 */
[----:B------:R-:W1:Y:S01]  /*02f0*/  LDC.64 R2, c[0x0][0x380] ;  /* 0x0000e000ff027b82 */ /* 0x000e620000000a00 */
[----:B------:R-:W-:Y:S01]  /*0300*/  MOV R7, 0xffffffff ;  /* 0xffffffff00077802 */ /* 0x000fe20000000f00 */
[----:B------:R-:W2:Y:S01]  /*0310*/  LDCU.64 UR4, c[0x0][0x358] ;  /* 0x00006b00ff0477ac */ /* 0x000ea20008000a00 */
[----:B0-----:R-:W-:-:S05]  /*0320*/  IADD3 R5, PT, PT, -R4, UR7, RZ ;  /* 0x0000000704057c10 */ /* 0x001fca000fffe1ff */
[----:B------:R-:W-:-:S04]  /*0330*/  IMAD R5, R5, UR6, R0 ;  /* 0x0000000605057c24 */ /* 0x000fc8000f8e0200 */
[----:B-1----:R-:W-:-:S05]  /*0340*/  IMAD.WIDE R2, R5, 0x4, R2 ;  /* 0x0000000405027825 */ /* 0x002fca00078e0202 */
[----:B--2---:R-:W-:Y:S01]  /*0350*/  STG.E desc[UR4][R2.64], R7 ;  /* 0x0000000702007986 */ /* 0x004fe2000c101904 */
[----:B------:R-:W-:Y:S05]  /*0360*/  EXIT ;  /* 0x000000000000794d */ /* 0x000fea0003800000 */
.L_x_0:
[----:B------:R-:W-:-:S00]  /*0370*/  BRA `(.L_x_0) ;  /* 0xfffffffc00fc7947 */ /* 0x000fc0000383ffff */
[----:B------:R-:W-:-:S00]  /*0380*/  NOP ;  /* 0x0000000000007918 */ /* 0x000fc00000000000 */
[----:B------:R-:W-:-:S00]  /*0390*/  NOP ;  /* 0x0000000000007918 */ /* 0x000fc00000000000 */
[----:B------:R-:W-:-:S00]  /*03a0*/  NOP ;  /* 0x0000000000007918 */ /* 0x000fc00000000000 */
[----:B------:R-:W-:-:S00]  /*03b0*/  NOP ;  /* 0x0000000000007918 */ /* 0x000fc00000000000 */
[----:B------:R-:W-:-:S00]  /*03c0*/  NOP ;  /* 0x0000000000007918 */ /* 0x000fc00000000000 */
[----:B------:R-:W-:-:S00]  /*03d0*/  NOP ;  /* 0x0000000000007918 */ /* 0x000fc00000000000 */
[----:B------:R-:W-:-:S00]  /*03e0*/  NOP ;  /* 0x0000000000007918 */ /* 0x000fc00000000000 */
[----:B------:R-:W-:-:S00]  /*03f0*/  NOP ;  /* 0x0000000000007918 */ /* 0x000fc00000000000 */
.L_x_3:


//--------------------- .text._Z13VertexProcessP6float4PK6float3j --------------------------
	.section	.text._Z13VertexProcessP6float4PK6float3j,"ax",@progbits
	.align	128
        .global         _Z13VertexProcessP6float4PK6float3j
        .type           _Z13VertexProcessP6float4PK6float3j,@function
        .size           _Z13VertexProcessP6float4PK6float3j,(.L_x_4 - _Z13VertexProcessP6float4PK6float3j)
        .other          _Z13VertexProcessP6float4PK6float3j,@"STO_CUDA_ENTRY STV_DEFAULT"
_Z13VertexProcessP6float4PK6float3j:
.text._Z13VertexProcessP6float4PK6float3j:
[----:B------:R-:W-:Y:S01]  /*0000*/  LDC R1, c[0x0][0x37c] ;  /* 0x0000df00ff017b82 */ /* 0x000fe20000000800 */
[----:B------:R-:W0:Y:S07]  /*0010*/  S2R R0, SR_TID.X ;  /* 0x0000000000007919 */ /* 0x000e2e0000002100 */
[----:B------:R-:W0:Y:S01]  /*0020*/  S2UR UR4, SR_CTAID.X ;  /* 0x00000000000479c3 */ /* 0x000e220000002500 */
[----:B------:R-:W1:Y:S07]  /*0030*/  LDCU UR5, c[0x0][0x390] ;  /* 0x00007200ff0577ac */ /* 0x000e6e0008000800 */
[----:B------:R-:W0:Y:S02]  /*0040*/  LDC R7, c[0x0][0x360] ;  /* 0x0000d800ff077b82 */ /* 0x000e240000000800 */
[----:B0-----:R-:W-:-:S05]  /*0050*/  IMAD R7, R7, UR4, R0 ;  /* 0x0000000407077c24 */ /* 0x001fca000f8e0200 */
[----:B-1----:R-:W-:-:S13]  /*0060*/  ISETP.GE.U32.AND P0, PT, R7, UR5, PT ;  /* 0x0000000507007c0c */ /* 0x002fda000bf06070 */
[----:B------:R-:W-:Y:S05]  /*0070*/  @P0 EXIT ;  /* 0x000000000000094d */ /* 0x000fea0003800000 */
[----:B------:R-:W0:Y:S01]  /*0080*/  LDC.64 R4, c[0x0][0x388] ;  /* 0x0000e200ff047b82 */ /* 0x000e220000000a00 */
[----:B------:R-:W1:Y:S07]  /*0090*/  LDCU.64 UR4, c[0x0][0x358] ;  /* 0x00006b00ff0477ac */ /* 0x000e6e0008000a00 */
[----:B------:R-:W2:Y:S01]  /*00a0*/  LDC.64 R2, c[0x0][0x380] ;  /* 0x0000e000ff027b82 */ /* 0x000ea20000000a00 */
[----:B0-----:R-:W-:-:S05]  /*00b0*/  IMAD.WIDE R4, R7, 0xc, R4 ;  /* 0x0000000c07047825 */ /* 0x001fca00078e0204 */
[----:B-1----:R-:W3:Y:S04]  /*00c0*/  LDG.E R8, desc[UR4][R4.64] ;  /* 0x0000000404087981 */ /* 0x002ee8000c1e1900 */
[----:B------:R-:W3:Y:S04]  /*00d0*/  LDG.E R9, desc[UR4][R4.64+0x4] ;  /* 0x0000040404097981 */ /* 0x000ee8000c1e1900 */
[----:B------:R-:W3:Y:S01]  /*00e0*/  LDG.E R10, desc[UR4][R4.64+0x8] ;  /* 0x00000804040a7981 */ /* 0x000ee2000c1e1900 */
[----:B------:R-:W-:Y:S02]  /*00f0*/  HFMA2 R11, -RZ, RZ, 1.875, 0 ;  /* 0x3f800000ff0b7431 */ /* 0x000fe400000001ff */
[----:B--2---:R-:W-:-:S05]  /*0100*/  IMAD.WIDE R2, R7, 0x10, R2 ;  /* 0x0000001007027825 */ /* 0x004fca00078e0202 */
[----:B---3--:R-:W-:Y:S01]  /*0110*/  STG.E.128 desc[UR4][R2.64], R8 ;  /* 0x0000000802007986 */ /* 0x008fe2000c101d04 */
[----:B------:R-:W-:Y:S05]  /*0120*/  EXIT ;  /* 0x000000000000794d */ /* 0x000fea0003800000 */
.L_x_1:
        /* <DEDUP_REMOVED lines=13> */
.L_x_4:


//--------------------- .text._Z10ClearColorP6uchar45uint26uchar3 --------------------------
	.section	.text._Z10ClearColorP6uchar45uint26uchar3,"ax",@progbits
	.align	128
        .global         _Z10ClearColorP6uchar45uint26uchar3
        .type           _Z10ClearColorP6uchar45uint26uchar3,@function
        .size           _Z10ClearColorP6uchar45uint26uchar3,(.L_x_5 - _Z10ClearColorP6uchar45uint26uchar3)
        .other          _Z10ClearColorP6uchar45uint26uchar3,@"STO_CUDA_ENTRY STV_DEFAULT"
_Z10ClearColorP6uchar45uint26uchar3:
.text._Z10ClearColorP6uchar45uint26uchar3:
        /* <DEDUP_REMOVED lines=9> */
[----:B------:R-:W0:Y:S01]  /*0090*/  LDC.U8 R0, c[0x0][0x392] ;  /* 0x0000e480ff007b82 */ /* 0x000e220000000000 */
[----:B------:R-:W1:Y:S01]  /*00a0*/  LDCU.64 UR4, c[0x0][0x358] ;  /* 0x00006b00ff0477ac */ /* 0x000e620008000a00 */
[----:B------:R-:W-:-:S06]  /*00b0*/  IMAD.MOV.U32 R9, RZ, RZ, 0x3340 ;  /* 0x00003340ff097424 */ /* 0x000fcc00078e00ff */
[----:B------:R-:W0:Y:S08]  /*00c0*/  LDC.U8 R7, c[0x0][0x391] ;  /* 0x0000e440ff077b82 */ /* 0x000e300000000000 */
[----:B------:R-:W2:Y:S08]  /*00d0*/  LDC.U8 R4, c[0x0][0x390] ;  /* 0x0000e400ff047b82 */ /* 0x000eb00000000000 */
[----:B------:R-:W3:Y:S01]  /*00e0*/  LDC.64 R2, c[0x0][0x380] ;  /* 0x0000e000ff027b82 */ /* 0x000ee20000000a00 */
[----:B0-----:R-:W-:-:S02]  /*00f0*/  PRMT R0, R0, 0x3340, R7 ;  /* 0x0000334000007816 */ /* 0x001fc40000000007 */
[----:B--2---:R-:W-:-:S04]  /*0100*/  PRMT R7, R4, R9, 0xffff ;  /* 0x0000ffff04077416 */ /* 0x004fc80000000009 */
[----:B------:R-:W-:Y:S01]  /*0110*/  PRMT R7, R0, 0x5410, R7 ;  /* 0x0000541000077816 */ /* 0x000fe20000000007 */
[----:B---3--:R-:W-:-:S05]  /*0120*/  IMAD.WIDE R2, R5, 0x4, R2 ;  /* 0x0000000405027825 */ /* 0x008fca00078e0202 */
[----:B-1----:R-:W-:Y:S01]  /*0130*/  STG.E desc[UR4][R2.64], R7 ;  /* 0x0000000702007986 */ /* 0x002fe2000c101904 */
[----:B------:R-:W-:Y:S05]  /*0140*/  EXIT ;  /* 0x000000000000794d */ /* 0x000fea0003800000 */
.L_x_2:
        /* <DEDUP_REMOVED lines=11> */
.L_x_5:


//--------------------- .nv.shared.reserved.0     --------------------------
	.section	.nv.shared.reserved.0,"aw",@nobits
	.weak		__nv_reservedSMEM_offset_0_alias
	.size		__nv_reservedSMEM_offset_0_alias, 0, 64
	.other		__nv_reservedSMEM_offset_0_alias,@"STO_CUDA_RESERVED_SHARED STV_DEFAULT"
__nv_reservedSMEM_offset_0_alias:
	.zero		0
	.zero		64


//--------------------- .nv.constant0._Z14RasterizePointP6uchar45uint25uint46float4f --------------------------
	.section	.nv.constant0._Z14RasterizePointP6uchar45uint25uint46float4f,"a",@progbits
	.sectionflags	@""
	.align	4
.nv.constant0._Z14RasterizePointP6uchar45uint25uint46float4f:
	.zero		948


//--------------------- .nv.constant0._Z13VertexProcessP6float4PK6float3j --------------------------
	.section	.nv.constant0._Z13VertexProcessP6float4PK6float3j,"a",@progbits
	.sectionflags	@""
	.align	4
.nv.constant0._Z13VertexProcessP6float4PK6float3j:
	.zero		916


//--------------------- .nv.constant0._Z10ClearColorP6uchar45uint26uchar3 --------------------------
	.section	.nv.constant0._Z10ClearColorP6uchar45uint26uchar3,"a",@progbits
	.sectionflags	@""
	.align	4
.nv.constant0._Z10ClearColorP6uchar45uint26uchar3:
	.zero		915


//--------------------- SYMBOLS --------------------------

	.type		.nv.reservedSmem.offset0,@object
	.size		.nv.reservedSmem.offset0,0x4
